//
// Generated by NVIDIA NVVM Compiler
//
// Compiler Build ID: CL-36424714
// Cuda compilation tools, release 13.0, V13.0.88
// Based on NVVM 20.0.0
//

.version 9.0
.target sm_100
.address_size 64

	// .globl	_Z21reference_gemm_kernelP13__nv_bfloat16PKS_S2_iii

.visible .entry _Z21reference_gemm_kernelP13__nv_bfloat16PKS_S2_iii(
	.param .u64 .ptr .align 1 _Z21reference_gemm_kernelP13__nv_bfloat16PKS_S2_iii_param_0,
	.param .u64 .ptr .align 1 _Z21reference_gemm_kernelP13__nv_bfloat16PKS_S2_iii_param_1,
	.param .u64 .ptr .align 1 _Z21reference_gemm_kernelP13__nv_bfloat16PKS_S2_iii_param_2,
	.param .u32 _Z21reference_gemm_kernelP13__nv_bfloat16PKS_S2_iii_param_3,
	.param .u32 _Z21reference_gemm_kernelP13__nv_bfloat16PKS_S2_iii_param_4,
	.param .u32 _Z21reference_gemm_kernelP13__nv_bfloat16PKS_S2_iii_param_5
)
{
	.reg .pred 	%p<13>;
	.reg .b16 	%rs<60>;
	.reg .b32 	%r<48>;
	.reg .b32 	%f<113>;
	.reg .b64 	%rd<43>;

	ld.param.u64 	%rd10, [_Z21reference_gemm_kernelP13__nv_bfloat16PKS_S2_iii_param_0];
	ld.param.u64 	%rd11, [_Z21reference_gemm_kernelP13__nv_bfloat16PKS_S2_iii_param_1];
	ld.param.u64 	%rd12, [_Z21reference_gemm_kernelP13__nv_bfloat16PKS_S2_iii_param_2];
	ld.param.u32 	%r27, [_Z21reference_gemm_kernelP13__nv_bfloat16PKS_S2_iii_param_3];
	ld.param.u32 	%r25, [_Z21reference_gemm_kernelP13__nv_bfloat16PKS_S2_iii_param_4];
	ld.param.u32 	%r26, [_Z21reference_gemm_kernelP13__nv_bfloat16PKS_S2_iii_param_5];
	cvta.to.global.u64 	%rd1, %rd12;
	cvta.to.global.u64 	%rd2, %rd11;
	mov.u32 	%r28, %ctaid.y;
	mov.u32 	%r29, %ntid.y;
	mov.u32 	%r30, %tid.y;
	mad.lo.s32 	%r1, %r28, %r29, %r30;
	mov.u32 	%r31, %ctaid.x;
	mov.u32 	%r32, %ntid.x;
	mov.u32 	%r33, %tid.x;
	mad.lo.s32 	%r2, %r31, %r32, %r33;
	setp.ge.s32 	%p1, %r1, %r27;
	setp.ge.s32 	%p2, %r2, %r25;
	or.pred  	%p3, %p1, %p2;
	@%p3 bra 	$L__BB0_15;
	setp.lt.s32 	%p4, %r26, 1;
	mov.f32 	%f112, 0f00000000;
	@%p4 bra 	$L__BB0_14;
	mul.lo.s32 	%r3, %r26, %r1;
	mul.lo.s32 	%r4, %r26, %r2;
	and.b32  	%r5, %r26, 15;
	setp.lt.u32 	%p5, %r26, 16;
	mov.f32 	%f112, 0f00000000;
	mov.b32 	%r44, 0;
	@%p5 bra 	$L__BB0_5;
	and.b32  	%r44, %r26, 2147483632;
	neg.s32 	%r42, %r44;
	mul.wide.u32 	%rd13, %r3, 2;
	add.s64 	%rd14, %rd13, %rd2;
	add.s64 	%rd41, %rd14, 16;
	add.s64 	%rd4, %rd1, 16;
	mov.f32 	%f112, 0f00000000;
	mov.u32 	%r41, %r4;
$L__BB0_4:
	.pragma "nounroll";
	mul.wide.s32 	%rd15, %r41, 2;
	add.s64 	%rd16, %rd4, %rd15;
	ld.global.u16 	%rs1, [%rd41+-16];
	// begin inline asm
	{ cvt.f32.bf16 %f18, %rs1;}

	// end inline asm
	ld.global.u16 	%rs2, [%rd16+-16];
	// begin inline asm
	{ cvt.f32.bf16 %f19, %rs2;}

	// end inline asm
	fma.rn.f32 	%f50, %f18, %f19, %f112;
	ld.global.u16 	%rs3, [%rd41+-14];
	// begin inline asm
	{ cvt.f32.bf16 %f20, %rs3;}

	// end inline asm
	ld.global.u16 	%rs4, [%rd16+-14];
	// begin inline asm
	{ cvt.f32.bf16 %f21, %rs4;}

	// end inline asm
	fma.rn.f32 	%f51, %f20, %f21, %f50;
	ld.global.u16 	%rs5, [%rd41+-12];
	// begin inline asm
	{ cvt.f32.bf16 %f22, %rs5;}

	// end inline asm
	ld.global.u16 	%rs6, [%rd16+-12];
	// begin inline asm
	{ cvt.f32.bf16 %f23, %rs6;}

	// end inline asm
	fma.rn.f32 	%f52, %f22, %f23, %f51;
	ld.global.u16 	%rs7, [%rd41+-10];
	// begin inline asm
	{ cvt.f32.bf16 %f24, %rs7;}

	// end inline asm
	ld.global.u16 	%rs8, [%rd16+-10];
	// begin inline asm
	{ cvt.f32.bf16 %f25, %rs8;}

	// end inline asm
	fma.rn.f32 	%f53, %f24, %f25, %f52;
	ld.global.u16 	%rs9, [%rd41+-8];
	// begin inline asm
	{ cvt.f32.bf16 %f26, %rs9;}

	// end inline asm
	ld.global.u16 	%rs10, [%rd16+-8];
	// begin inline asm
	{ cvt.f32.bf16 %f27, %rs10;}

	// end inline asm
	fma.rn.f32 	%f54, %f26, %f27, %f53;
	ld.global.u16 	%rs11, [%rd41+-6];
	// begin inline asm
	{ cvt.f32.bf16 %f28, %rs11;}

	// end inline asm
	ld.global.u16 	%rs12, [%rd16+-6];
	// begin inline asm
	{ cvt.f32.bf16 %f29, %rs12;}

	// end inline asm
	fma.rn.f32 	%f55, %f28, %f29, %f54;
	ld.global.u16 	%rs13, [%rd41+-4];
	// begin inline asm
	{ cvt.f32.bf16 %f30, %rs13;}

	// end inline asm
	ld.global.u16 	%rs14, [%rd16+-4];
	// begin inline asm
	{ cvt.f32.bf16 %f31, %rs14;}

	// end inline asm
	fma.rn.f32 	%f56, %f30, %f31, %f55;
	ld.global.u16 	%rs15, [%rd41+-2];
	// begin inline asm
	{ cvt.f32.bf16 %f32, %rs15;}

	// end inline asm
	ld.global.u16 	%rs16, [%rd16+-2];
	// begin inline asm
	{ cvt.f32.bf16 %f33, %rs16;}

	// end inline asm
	fma.rn.f32 	%f57, %f32, %f33, %f56;
	ld.global.u16 	%rs17, [%rd41];
	// begin inline asm
	{ cvt.f32.bf16 %f34, %rs17;}

	// end inline asm
	ld.global.u16 	%rs18, [%rd16];
	// begin inline asm
	{ cvt.f32.bf16 %f35, %rs18;}

	// end inline asm
	fma.rn.f32 	%f58, %f34, %f35, %f57;
	ld.global.u16 	%rs19, [%rd41+2];
	// begin inline asm
	{ cvt.f32.bf16 %f36, %rs19;}

	// end inline asm
	ld.global.u16 	%rs20, [%rd16+2];
	// begin inline asm
	{ cvt.f32.bf16 %f37, %rs20;}

	// end inline asm
	fma.rn.f32 	%f59, %f36, %f37, %f58;
	ld.global.u16 	%rs21, [%rd41+4];
	// begin inline asm
	{ cvt.f32.bf16 %f38, %rs21;}

	// end inline asm
	ld.global.u16 	%rs22, [%rd16+4];
	// begin inline asm
	{ cvt.f32.bf16 %f39, %rs22;}

	// end inline asm
	fma.rn.f32 	%f60, %f38, %f39, %f59;
	ld.global.u16 	%rs23, [%rd41+6];
	// begin inline asm
	{ cvt.f32.bf16 %f40, %rs23;}

	// end inline asm
	ld.global.u16 	%rs24, [%rd16+6];
	// begin inline asm
	{ cvt.f32.bf16 %f41, %rs24;}

	// end inline asm
	fma.rn.f32 	%f61, %f40, %f41, %f60;
	ld.global.u16 	%rs25, [%rd41+8];
	// begin inline asm
	{ cvt.f32.bf16 %f42, %rs25;}

	// end inline asm
	ld.global.u16 	%rs26, [%rd16+8];
	// begin inline asm
	{ cvt.f32.bf16 %f43, %rs26;}

	// end inline asm
	fma.rn.f32 	%f62, %f42, %f43, %f61;
	ld.global.u16 	%rs27, [%rd41+10];
	// begin inline asm
	{ cvt.f32.bf16 %f44, %rs27;}

	// end inline asm
	ld.global.u16 	%rs28, [%rd16+10];
	// begin inline asm
	{ cvt.f32.bf16 %f45, %rs28;}

	// end inline asm
	fma.rn.f32 	%f63, %f44, %f45, %f62;
	ld.global.u16 	%rs29, [%rd41+12];
	// begin inline asm
	{ cvt.f32.bf16 %f46, %rs29;}

	// end inline asm
	ld.global.u16 	%rs30, [%rd16+12];
	// begin inline asm
	{ cvt.f32.bf16 %f47, %rs30;}

	// end inline asm
	fma.rn.f32 	%f64, %f46, %f47, %f63;
	ld.global.u16 	%rs31, [%rd41+14];
	// begin inline asm
	{ cvt.f32.bf16 %f48, %rs31;}

	// end inline asm
	ld.global.u16 	%rs32, [%rd16+14];
	// begin inline asm
	{ cvt.f32.bf16 %f49, %rs32;}

	// end inline asm
	fma.rn.f32 	%f112, %f48, %f49, %f64;
	add.s32 	%r42, %r42, 16;
	add.s64 	%rd41, %rd41, 32;
	add.s32 	%r41, %r41, 16;
	setp.ne.s32 	%p6, %r42, 0;
	@%p6 bra 	$L__BB0_4;
$L__BB0_5:
	setp.eq.s32 	%p7, %r5, 0;
	@%p7 bra 	$L__BB0_14;
	and.b32  	%r13, %r26, 7;
	setp.lt.u32 	%p8, %r5, 8;
	@%p8 bra 	$L__BB0_8;
	add.s32 	%r35, %r44, %r3;
	mul.wide.u32 	%rd17, %r35, 2;
	add.s64 	%rd18, %rd2, %rd17;
	ld.global.u16 	%rs33, [%rd18];
	// begin inline asm
	{ cvt.f32.bf16 %f66, %rs33;}

	// end inline asm
	add.s32 	%r36, %r44, %r4;
	mul.wide.s32 	%rd19, %r36, 2;
	add.s64 	%rd20, %rd1, %rd19;
	ld.global.u16 	%rs34, [%rd20];
	// begin inline asm
	{ cvt.f32.bf16 %f67, %rs34;}

	// end inline asm
	fma.rn.f32 	%f82, %f66, %f67, %f112;
	cvt.u64.u32 	%rd21, %r3;
	cvt.u64.u32 	%rd22, %r44;
	add.s64 	%rd23, %rd22, %rd21;
	shl.b64 	%rd24, %rd23, 1;
	add.s64 	%rd25, %rd2, %rd24;
	ld.global.u16 	%rs35, [%rd25+2];
	// begin inline asm
	{ cvt.f32.bf16 %f68, %rs35;}

	// end inline asm
	ld.global.u16 	%rs36, [%rd20+2];
	// begin inline asm
	{ cvt.f32.bf16 %f69, %rs36;}

	// end inline asm
	fma.rn.f32 	%f83, %f68, %f69, %f82;
	ld.global.u16 	%rs37, [%rd25+4];
	// begin inline asm
	{ cvt.f32.bf16 %f70, %rs37;}

	// end inline asm
	ld.global.u16 	%rs38, [%rd20+4];
	// begin inline asm
	{ cvt.f32.bf16 %f71, %rs38;}

	// end inline asm
	fma.rn.f32 	%f84, %f70, %f71, %f83;
	ld.global.u16 	%rs39, [%rd25+6];
	// begin inline asm
	{ cvt.f32.bf16 %f72, %rs39;}

	// end inline asm
	ld.global.u16 	%rs40, [%rd20+6];
	// begin inline asm
	{ cvt.f32.bf16 %f73, %rs40;}

	// end inline asm
	fma.rn.f32 	%f85, %f72, %f73, %f84;
	ld.global.u16 	%rs41, [%rd25+8];
	// begin inline asm
	{ cvt.f32.bf16 %f74, %rs41;}

	// end inline asm
	ld.global.u16 	%rs42, [%rd20+8];
	// begin inline asm
	{ cvt.f32.bf16 %f75, %rs42;}

	// end inline asm
	fma.rn.f32 	%f86, %f74, %f75, %f85;
	ld.global.u16 	%rs43, [%rd25+10];
	// begin inline asm
	{ cvt.f32.bf16 %f76, %rs43;}

	// end inline asm
	ld.global.u16 	%rs44, [%rd20+10];
	// begin inline asm
	{ cvt.f32.bf16 %f77, %rs44;}

	// end inline asm
	fma.rn.f32 	%f87, %f76, %f77, %f86;
	ld.global.u16 	%rs45, [%rd25+12];
	// begin inline asm
	{ cvt.f32.bf16 %f78, %rs45;}

	// end inline asm
	ld.global.u16 	%rs46, [%rd20+12];
	// begin inline asm
	{ cvt.f32.bf16 %f79, %rs46;}

	// end inline asm
	fma.rn.f32 	%f88, %f78, %f79, %f87;
	ld.global.u16 	%rs47, [%rd25+14];
	// begin inline asm
	{ cvt.f32.bf16 %f80, %rs47;}

	// end inline asm
	ld.global.u16 	%rs48, [%rd20+14];
	// begin inline asm
	{ cvt.f32.bf16 %f81, %rs48;}

	// end inline asm
	fma.rn.f32 	%f112, %f80, %f81, %f88;
	add.s32 	%r44, %r44, 8;
$L__BB0_8:
	setp.eq.s32 	%p9, %r13, 0;
	@%p9 bra 	$L__BB0_14;
	and.b32  	%r16, %r26, 3;
	setp.lt.u32 	%p10, %r13, 4;
	@%p10 bra 	$L__BB0_11;
	add.s32 	%r37, %r44, %r3;
	mul.wide.u32 	%rd26, %r37, 2;
	add.s64 	%rd27, %rd2, %rd26;
	ld.global.u16 	%rs49, [%rd27];
	// begin inline asm
	{ cvt.f32.bf16 %f90, %rs49;}

	// end inline asm
	add.s32 	%r38, %r44, %r4;
	mul.wide.s32 	%rd28, %r38, 2;
	add.s64 	%rd29, %rd1, %rd28;
	ld.global.u16 	%rs50, [%rd29];
	// begin inline asm
	{ cvt.f32.bf16 %f91, %rs50;}

	// end inline asm
	fma.rn.f32 	%f98, %f90, %f91, %f112;
	cvt.u64.u32 	%rd30, %r3;
	cvt.u64.u32 	%rd31, %r44;
	add.s64 	%rd32, %rd31, %rd30;
	shl.b64 	%rd33, %rd32, 1;
	add.s64 	%rd34, %rd2, %rd33;
	ld.global.u16 	%rs51, [%rd34+2];
	// begin inline asm
	{ cvt.f32.bf16 %f92, %rs51;}

	// end inline asm
	ld.global.u16 	%rs52, [%rd29+2];
	// begin inline asm
	{ cvt.f32.bf16 %f93, %rs52;}

	// end inline asm
	fma.rn.f32 	%f99, %f92, %f93, %f98;
	ld.global.u16 	%rs53, [%rd34+4];
	// begin inline asm
	{ cvt.f32.bf16 %f94, %rs53;}

	// end inline asm
	ld.global.u16 	%rs54, [%rd29+4];
	// begin inline asm
	{ cvt.f32.bf16 %f95, %rs54;}

	// end inline asm
	fma.rn.f32 	%f100, %f94, %f95, %f99;
	ld.global.u16 	%rs55, [%rd34+6];
	// begin inline asm
	{ cvt.f32.bf16 %f96, %rs55;}

	// end inline asm
	ld.global.u16 	%rs56, [%rd29+6];
	// begin inline asm
	{ cvt.f32.bf16 %f97, %rs56;}

	// end inline asm
	fma.rn.f32 	%f112, %f96, %f97, %f100;
	add.s32 	%r44, %r44, 4;
$L__BB0_11:
	setp.eq.s32 	%p11, %r16, 0;
	@%p11 bra 	$L__BB0_14;
	add.s32 	%r47, %r44, %r4;
	add.s32 	%r39, %r44, %r3;
	mul.wide.u32 	%rd35, %r39, 2;
	add.s64 	%rd42, %rd2, %rd35;
	neg.s32 	%r46, %r16;
$L__BB0_13:
	.pragma "nounroll";
	mul.wide.s32 	%rd36, %r47, 2;
	add.s64 	%rd37, %rd1, %rd36;
	ld.global.u16 	%rs57, [%rd42];
	// begin inline asm
	{ cvt.f32.bf16 %f101, %rs57;}

	// end inline asm
	ld.global.u16 	%rs58, [%rd37];
	// begin inline asm
	{ cvt.f32.bf16 %f102, %rs58;}

	// end inline asm
	fma.rn.f32 	%f112, %f101, %f102, %f112;
	add.s32 	%r47, %r47, 1;
	add.s64 	%rd42, %rd42, 2;
	add.s32 	%r46, %r46, 1;
	setp.ne.s32 	%p12, %r46, 0;
	@%p12 bra 	$L__BB0_13;
$L__BB0_14:
	// begin inline asm
	{  cvt.rn.bf16.f32 %rs59, %f112;}

	// end inline asm
	mad.lo.s32 	%r40, %r25, %r1, %r2;
	cvta.to.global.u64 	%rd38, %rd10;
	mul.wide.s32 	%rd39, %r40, 2;
	add.s64 	%rd40, %rd38, %rd39;
	st.global.u16 	[%rd40], %rs59;
$L__BB0_15:
	ret;

}
	// .globl	_Z18init_random_kernelP13__nv_bfloat16mm
.visible .entry _Z18init_random_kernelP13__nv_bfloat16mm(
	.param .u64 .ptr .align 1 _Z18init_random_kernelP13__nv_bfloat16mm_param_0,
	.param .u64 _Z18init_random_kernelP13__nv_bfloat16mm_param_1,
	.param .u64 _Z18init_random_kernelP13__nv_bfloat16mm_param_2
)
{
	.reg .pred 	%p<2>;
	.reg .b16 	%rs<2>;
	.reg .b32 	%r<5>;
	.reg .b32 	%f<4>;
	.reg .b64 	%rd<16>;

	ld.param.u64 	%rd2, [_Z18init_random_kernelP13__nv_bfloat16mm_param_0];
	ld.param.u64 	%rd4, [_Z18init_random_kernelP13__nv_bfloat16mm_param_1];
	ld.param.u64 	%rd3, [_Z18init_random_kernelP13__nv_bfloat16mm_param_2];
	mov.u32 	%r1, %ctaid.x;
	mov.u32 	%r2, %ntid.x;
	mov.u32 	%r3, %tid.x;
	mad.lo.s32 	%r4, %r1, %r2, %r3;
	cvt.u64.u32 	%rd1, %r4;
	setp.le.u64 	%p1, %rd4, %rd1;
	@%p1 bra 	$L__BB1_2;
	cvta.to.global.u64 	%rd5, %rd2;
	add.s64 	%rd6, %rd3, %rd1;
	shr.u64 	%rd7, %rd6, 30;
	xor.b64  	%rd8, %rd7, %rd6;
	mul.lo.s64 	%rd9, %rd8, -4658895280553007687;
	shr.u64 	%rd10, %rd9, 27;
	xor.b64  	%rd11, %rd10, %rd9;
	mul.lo.s64 	%rd12, %rd11, -7723592293110705685;
	shr.u64 	%rd13, %rd12, 40;
	cvt.rn.f32.u64 	%f2, %rd13;
	mul.f32 	%f3, %f2, 0f33800000;
	fma.rn.f32 	%f1, %f3, 0f40000000, 0fBF800000;
	// begin inline asm
	{  cvt.rn.bf16.f32 %rs1, %f1;}

	// end inline asm
	shl.b64 	%rd14, %rd1, 1;
	add.s64 	%rd15, %rd5, %rd14;
	st.global.u16 	[%rd15], %rs1;
$L__BB1_2:
	ret;

}
	// .globl	_Z16fill_zero_kernelP13__nv_bfloat16m
.visible .entry _Z16fill_zero_kernelP13__nv_bfloat16m(
	.param .u64 .ptr .align 1 _Z16fill_zero_kernelP13__nv_bfloat16m_param_0,
	.param .u64 _Z16fill_zero_kernelP13__nv_bfloat16m_param_1
)
{
	.reg .pred 	%p<2>;
	.reg .b16 	%rs<2>;
	.reg .b32 	%r<5>;
	.reg .b32 	%f<2>;
	.reg .b64 	%rd<7>;

	ld.param.u64 	%rd2, [_Z16fill_zero_kernelP13__nv_bfloat16m_param_0];
	ld.param.u64 	%rd3, [_Z16fill_zero_kernelP13__nv_bfloat16m_param_1];
	mov.u32 	%r1, %ctaid.x;
	mov.u32 	%r2, %ntid.x;
	mov.u32 	%r3, %tid.x;
	mad.lo.s32 	%r4, %r1, %r2, %r3;
	cvt.u64.u32 	%rd1, %r4;
	setp.le.u64 	%p1, %rd3, %rd1;
	@%p1 bra 	$L__BB2_2;
	cvta.to.global.u64 	%rd4, %rd2;
	mov.f32 	%f1, 0f00000000;
	// begin inline asm
	{  cvt.rn.bf16.f32 %rs1, %f1;}

	// end inline asm
	shl.b64 	%rd5, %rd1, 1;
	add.s64 	%rd6, %rd4, %rd5;
	st.global.u16 	[%rd6], %rs1;
$L__BB2_2:
	ret;

}


// ===== COMPILED SASS (sm_100) =====

	.target	sm_100

	.elftype	@"ET_EXEC"


//--------------------- .note.nv.tkinfo           --------------------------
	.section	.note.nv.tkinfo,"",@"SHT_NOTE"
	.sectionflags	@"SHF_NOTE_NV_TKINFO"
	.tkinfo
        /*0018*/ 	.word	0x00000002
        /*0030*/ 	.string	""
        /*0030*/ 	.string	"ptxas"
        /*0030*/ 	.string	"Cuda compilation tools, release 13.0, V13.0.88"
        /*0030*/ 	.string	"Build cuda_13.0.r13.0/compiler.36424714_0"
        /*0030*/ 	.string	"-arch sm_100 -m 64 "



//--------------------- .note.nv.cuinfo           --------------------------
	.section	.note.nv.cuinfo,"",@"SHT_NOTE"
	.sectionflags	@"SHF_NOTE_NV_CUINFO"
        /*0018*/ 	.short	0x0002
        /*001a*/ 	.short	0x0064
        /*001c*/ 	.short	0x0082
	.zero		2


//--------------------- .nv.info                  --------------------------
	.section	.nv.info,"",@"SHT_CUDA_INFO"
	.align	4


	//----- nvinfo : EIATTR_REGCOUNT
	.align		4
        /*0000*/ 	.byte	0x04, 0x2f
        /*0002*/ 	.short	(.L_1 - .L_0)
	.align		4
.L_0:
        /*0004*/ 	.word	index@(_Z21reference_gemm_kernelP13__nv_bfloat16PKS_S2_iii)
        /*0008*/ 	.word	0x00000020


	//----- nvinfo : EIATTR_FRAME_SIZE
	.align		4
.L_1:
        /*000c*/ 	.byte	0x04, 0x11
        /*000e*/ 	.short	(.L_3 - .L_2)
	.align		4
.L_2:
        /*0010*/ 	.word	index@(_Z21reference_gemm_kernelP13__nv_bfloat16PKS_S2_iii)
        /*0014*/ 	.word	0x00000000


	//----- nvinfo : EIATTR_REGCOUNT
	.align		4
.L_3:
        /*0018*/ 	.byte	0x04, 0x2f
        /*001a*/ 	.short	(.L_5 - .L_4)
	.align		4
.L_4:
        /*001c*/ 	.word	index@(_Z18init_random_kernelP13__nv_bfloat16mm)
        /*0020*/ 	.word	0x00000008


	//----- nvinfo : EIATTR_FRAME_SIZE
	.align		4
.L_5:
        /*0024*/ 	.byte	0x04, 0x11
        /*0026*/ 	.short	(.L_7 - .L_6)
	.align		4
.L_6:
        /*0028*/ 	.word	index@(_Z18init_random_kernelP13__nv_bfloat16mm)
        /*002c*/ 	.word	0x00000000


	//----- nvinfo : EIATTR_REGCOUNT
	.align		4
.L_7:
        /*0030*/ 	.byte	0x04, 0x2f
        /*0032*/ 	.short	(.L_9 - .L_8)
	.align		4
.L_8:
        /*0034*/ 	.word	index@(_Z16fill_zero_kernelP13__nv_bfloat16m)
        /*0038*/ 	.word	0x00000006


	//----- nvinfo : EIATTR_FRAME_SIZE
	.align		4
.L_9:
        /*003c*/ 	.byte	0x04, 0x11
        /*003e*/ 	.short	(.L_11 - .L_10)
	.align		4
.L_10:
        /*0040*/ 	.word	index@(_Z16fill_zero_kernelP13__nv_bfloat16m)
        /*0044*/ 	.word	0x00000000


	//----- nvinfo : EIATTR_MIN_STACK_SIZE
	.align		4
.L_11:
        /*0048*/ 	.byte	0x04, 0x12
        /*004a*/ 	.short	(.L_13 - .L_12)
	.align		4
.L_12:
        /*004c*/ 	.word	index@(_Z16fill_zero_kernelP13__nv_bfloat16m)
        /*0050*/ 	.word	0x00000000


	//----- nvinfo : EIATTR_MIN_STACK_SIZE
	.align		4
.L_13:
        /*0054*/ 	.byte	0x04, 0x12
        /*0056*/ 	.short	(.L_15 - .L_14)
	.align		4
.L_14:
        /*0058*/ 	.word	index@(_Z18init_random_kernelP13__nv_bfloat16mm)
        /*005c*/ 	.word	0x00000000


	//----- nvinfo : EIATTR_MIN_STACK_SIZE
	.align		4
.L_15:
        /*0060*/ 	.byte	0x04, 0x12
        /*0062*/ 	.short	(.L_17 - .L_16)
	.align		4
.L_16:
        /*0064*/ 	.word	index@(_Z21reference_gemm_kernelP13__nv_bfloat16PKS_S2_iii)
        /*0068*/ 	.word	0x00000000
.L_17:


//--------------------- .nv.compat                --------------------------
	.section	.nv.compat,"",@"SHT_CUDA_COMPAT_INFO"
	.align	4
        /*0000*/ 	.byte	0x02, 0x09, 0x00, 0x00, 0x02, 0x02, 0x01, 0x00, 0x02, 0x05, 0x05, 0x00, 0x03, 0x07, 0x01, 0x01
        /*0010*/ 	.byte	0x02, 0x03, 0x00, 0x00, 0x02, 0x06, 0x01, 0x00, 0x04, 0x0b, 0x08, 0x00, 0x09, 0x00, 0x00, 0x00
        /*0020*/ 	.byte	0x00, 0x00, 0x00, 0x00


//--------------------- .nv.info._Z16fill_zero_kernelP13__nv_bfloat16m --------------------------
	.section	.nv.info._Z16fill_zero_kernelP13__nv_bfloat16m,"",@"SHT_CUDA_INFO"
	.sectionflags	@""
	.align	4


	//----- nvinfo : EIATTR_CUDA_API_VERSION
	.align		4
        /*0000*/ 	.byte	0x04, 0x37
        /*0002*/ 	.short	(.L_19 - .L_18)
.L_18:
        /*0004*/ 	.word	0x00000082


	//----- nvinfo : EIATTR_KPARAM_INFO
	.align		4
.L_19:
        /*0008*/ 	.byte	0x04, 0x17
        /*000a*/ 	.short	(.L_21 - .L_20)
.L_20:
        /*000c*/ 	.word	0x00000000
        /*0010*/ 	.short	0x0001
        /*0012*/ 	.short	0x0008
        /*0014*/ 	.byte	0x00, 0xf0, 0x21, 0x00


	//----- nvinfo : EIATTR_KPARAM_INFO
	.align		4
.L_21:
        /*0018*/ 	.byte	0x04, 0x17
        /*001a*/ 	.short	(.L_23 - .L_22)
.L_22:
        /*001c*/ 	.word	0x00000000
        /*0020*/ 	.short	0x0000
        /*0022*/ 	.short	0x0000
        /*0024*/ 	.byte	0x00, 0xf5, 0x21, 0x00


	//----- nvinfo : EIATTR_SPARSE_MMA_MASK
	.align		4
.L_23:
        /*0028*/ 	.byte	0x03, 0x50
        /*002a*/ 	.short	0x0000


	//----- nvinfo : EIATTR_MAXREG_COUNT
	.align		4
        /*002c*/ 	.byte	0x03, 0x1b
        /*002e*/ 	.short	0x00ff


	//----- nvinfo : EIATTR_MERCURY_ISA_VERSION
	.align		4
        /*0030*/ 	.byte	0x03, 0x5f
        /*0032*/ 	.short	0x0101


	//----- nvinfo : EIATTR_VRC_CTA_INIT_COUNT
	.align		4
        /*0034*/ 	.byte	0x02, 0x4a
	.zero		1
	.zero		1


	//----- nvinfo : EIATTR_EXIT_INSTR_OFFSETS
	.align		4
        /*0038*/ 	.byte	0x04, 0x1c
        /*003a*/ 	.short	(.L_25 - .L_24)


	//   ....[0]....
.L_24:
        /*003c*/ 	.word	0x00000080


	//   ....[1]....
        /*0040*/ 	.word	0x000000e0


	//----- nvinfo : EIATTR_CBANK_PARAM_SIZE
	.align		4
.L_25:
        /*0044*/ 	.byte	0x03, 0x19
        /*0046*/ 	.short	0x0010


	//----- nvinfo : EIATTR_PARAM_CBANK
	.align		4
        /*0048*/ 	.byte	0x04, 0x0a
        /*004a*/ 	.short	(.L_27 - .L_26)
	.align		4
.L_26:
        /*004c*/ 	.word	index@(.nv.constant0._Z16fill_zero_kernelP13__nv_bfloat16m)
        /*0050*/ 	.short	0x0380
        /*0052*/ 	.short	0x0010


	//----- nvinfo : EIATTR_SW_WAR
	.align		4
.L_27:
        /*0054*/ 	.byte	0x04, 0x36
        /*0056*/ 	.short	(.L_29 - .L_28)
.L_28:
        /*0058*/ 	.word	0x00000008
.L_29:


//--------------------- .nv.info._Z18init_random_kernelP13__nv_bfloat16mm --------------------------
	.section	.nv.info._Z18init_random_kernelP13__nv_bfloat16mm,"",@"SHT_CUDA_INFO"
	.sectionflags	@""
	.align	4


	//----- nvinfo : EIATTR_CUDA_API_VERSION
	.align		4
        /*0000*/ 	.byte	0x04, 0x37
        /*0002*/ 	.short	(.L_31 - .L_30)
.L_30:
        /*0004*/ 	.word	0x00000082


	//----- nvinfo : EIATTR_KPARAM_INFO
	.align		4
.L_31:
        /*0008*/ 	.byte	0x04, 0x17
        /*000a*/ 	.short	(.L_33 - .L_32)
.L_32:
        /*000c*/ 	.word	0x00000000
        /*0010*/ 	.short	0x0002
        /*0012*/ 	.short	0x0010
        /*0014*/ 	.byte	0x00, 0xf0, 0x21, 0x00


	//----- nvinfo : EIATTR_KPARAM_INFO
	.align		4
.L_33:
        /*0018*/ 	.byte	0x04, 0x17
        /*001a*/ 	.short	(.L_35 - .L_34)
.L_34:
        /*001c*/ 	.word	0x00000000
        /*0020*/ 	.short	0x0001
        /*0022*/ 	.short	0x0008
        /*0024*/ 	.byte	0x00, 0xf0, 0x21, 0x00


	//----- nvinfo : EIATTR_KPARAM_INFO
	.align		4
.L_35:
        /*0028*/ 	.byte	0x04, 0x17
        /*002a*/ 	.short	(.L_37 - .L_36)
.L_36:
        /*002c*/ 	.word	0x00000000
        /*0030*/ 	.short	0x0000
        /*0032*/ 	.short	0x0000
        /*0034*/ 	.byte	0x00, 0xf5, 0x21, 0x00


	//----- nvinfo : EIATTR_SPARSE_MMA_MASK
	.align		4
.L_37:
        /*0038*/ 	.byte	0x03, 0x50
        /*003a*/ 	.short	0x0000


	//----- nvinfo : EIATTR_MAXREG_COUNT
	.align		4
        /*003c*/ 	.byte	0x03, 0x1b
        /*003e*/ 	.short	0x00ff


	//----- nvinfo : EIATTR_MERCURY_ISA_VERSION
	.align		4
        /*0040*/ 	.byte	0x03, 0x5f
        /*0042*/ 	.short	0x0101


	//----- nvinfo : EIATTR_VRC_CTA_INIT_COUNT
	.align		4
        /*0044*/ 	.byte	0x02, 0x4a
	.zero		1
	.zero		1


	//----- nvinfo : EIATTR_EXIT_INSTR_OFFSETS
	.align		4
        /*0048*/ 	.byte	0x04, 0x1c
        /*004a*/ 	.short	(.L_39 - .L_38)


	//   ....[0]....
.L_38:
        /*004c*/ 	.word	0x00000080


	//   ....[1]....
        /*0050*/ 	.word	0x00000280


	//----- nvinfo : EIATTR_CBANK_PARAM_SIZE
	.align		4
.L_39:
        /*0054*/ 	.byte	0x03, 0x19
        /*0056*/ 	.short	0x0018


	//----- nvinfo : EIATTR_PARAM_CBANK
	.align		4
        /*0058*/ 	.byte	0x04, 0x0a
        /*005a*/ 	.short	(.L_41 - .L_40)
	.align		4
.L_40:
        /*005c*/ 	.word	index@(.nv.constant0._Z18init_random_kernelP13__nv_bfloat16mm)
        /*0060*/ 	.short	0x0380
        /*0062*/ 	.short	0x0018


	//----- nvinfo : EIATTR_SW_WAR
	.align		4
.L_41:
        /*0064*/ 	.byte	0x04, 0x36
        /*0066*/ 	.short	(.L_43 - .L_42)
.L_42:
        /*0068*/ 	.word	0x00000008
.L_43:


//--------------------- .nv.info._Z21reference_gemm_kernelP13__nv_bfloat16PKS_S2_iii --------------------------
	.section	.nv.info._Z21reference_gemm_kernelP13__nv_bfloat16PKS_S2_iii,"",@"SHT_CUDA_INFO"
	.sectionflags	@""
	.align	4


	//----- nvinfo : EIATTR_CUDA_API_VERSION
	.align		4
        /*0000*/ 	.byte	0x04, 0x37
        /*0002*/ 	.short	(.L_45 - .L_44)
.L_44:
        /*0004*/ 	.word	0x00000082


	//----- nvinfo : EIATTR_KPARAM_INFO
	.align		4
.L_45:
        /*0008*/ 	.byte	0x04, 0x17
        /*000a*/ 	.short	(.L_47 - .L_46)
.L_46:
        /*000c*/ 	.word	0x00000000
        /*0010*/ 	.short	0x0005
        /*0012*/ 	.short	0x0020
        /*0014*/ 	.byte	0x00, 0xf0, 0x11, 0x00


	//----- nvinfo : EIATTR_KPARAM_INFO
	.align		4
.L_47:
        /*0018*/ 	.byte	0x04, 0x17
        /*001a*/ 	.short	(.L_49 - .L_48)
.L_48:
        /*001c*/ 	.word	0x00000000
        /*0020*/ 	.short	0x0004
        /*0022*/ 	.short	0x001c
        /*0024*/ 	.byte	0x00, 0xf0, 0x11, 0x00


	//----- nvinfo : EIATTR_KPARAM_INFO
	.align		4
.L_49:
        /*0028*/ 	.byte	0x04, 0x17
        /*002a*/ 	.short	(.L_51 - .L_50)
.L_50:
        /*002c*/ 	.word	0x00000000
        /*0030*/ 	.short	0x0003
        /*0032*/ 	.short	0x0018
        /*0034*/ 	.byte	0x00, 0xf0, 0x11, 0x00


	//----- nvinfo : EIATTR_KPARAM_INFO
	.align		4
.L_51:
        /*0038*/ 	.byte	0x04, 0x17
        /*003a*/ 	.short	(.L_53 - .L_52)
.L_52:
        /*003c*/ 	.word	0x00000000
        /*0040*/ 	.short	0x0002
        /*0042*/ 	.short	0x0010
        /*0044*/ 	.byte	0x00, 0xf5, 0x21, 0x00


	//----- nvinfo : EIATTR_KPARAM_INFO
	.align		4
.L_53:
        /*0048*/ 	.byte	0x04, 0x17
        /*004a*/ 	.short	(.L_55 - .L_54)
.L_54:
        /*004c*/ 	.word	0x00000000
        /*0050*/ 	.short	0x0001
        /*0052*/ 	.short	0x0008
        /*0054*/ 	.byte	0x00, 0xf5, 0x21, 0x00


	//----- nvinfo : EIATTR_KPARAM_INFO
	.align		4
.L_55:
        /*0058*/ 	.byte	0x04, 0x17
        /*005a*/ 	.short	(.L_57 - .L_56)
.L_56:
        /*005c*/ 	.word	0x00000000
        /*0060*/ 	.short	0x0000
        /*0062*/ 	.short	0x0000
        /*0064*/ 	.byte	0x00, 0xf5, 0x21, 0x00


	//----- nvinfo : EIATTR_SPARSE_MMA_MASK
	.align		4
.L_57:
        /*0068*/ 	.byte	0x03, 0x50
        /*006a*/ 	.short	0x0000


	//----- nvinfo : EIATTR_MAXREG_COUNT
	.align		4
        /*006c*/ 	.byte	0x03, 0x1b
        /*006e*/ 	.short	0x00ff


	//----- nvinfo : EIATTR_MERCURY_ISA_VERSION
	.align		4
        /*0070*/ 	.byte	0x03, 0x5f
        /*0072*/ 	.short	0x0101


	//----- nvinfo : EIATTR_VRC_CTA_INIT_COUNT
	.align		4
        /*0074*/ 	.byte	0x02, 0x4a
	.zero		1
	.zero		1


	//----- nvinfo : EIATTR_EXIT_INSTR_OFFSETS
	.align		4
        /*0078*/ 	.byte	0x04, 0x1c
        /*007a*/ 	.short	(.L_59 - .L_58)


	//   ....[0]....
.L_58:
        /*007c*/ 	.word	0x000000c0


	//   ....[1]....
        /*0080*/ 	.word	0x00000f80


	//----- nvinfo : EIATTR_CBANK_PARAM_SIZE
	.align		4
.L_59:
        /*0084*/ 	.byte	0x03, 0x19
        /*0086*/ 	.short	0x0024


	//----- nvinfo : EIATTR_PARAM_CBANK
	.align		4
        /*0088*/ 	.byte	0x04, 0x0a
        /*008a*/ 	.short	(.L_61 - .L_60)
	.align		4
.L_60:
        /*008c*/ 	.word	index@(.nv.constant0._Z21reference_gemm_kernelP13__nv_bfloat16PKS_S2_iii)
        /*0090*/ 	.short	0x0380
        /*0092*/ 	.short	0x0024


	//----- nvinfo : EIATTR_SW_WAR
	.align		4
.L_61:
        /*0094*/ 	.byte	0x04, 0x36
        /*0096*/ 	.short	(.L_63 - .L_62)
.L_62:
        /*0098*/ 	.word	0x00000008
.L_63:


//--------------------- .nv.callgraph             --------------------------
	.section	.nv.callgraph,"",@"SHT_CUDA_CALLGRAPH"
	.align	4
	.sectionentsize	8
	.align		4
        /*0000*/ 	.word	0x00000000
	.align		4
        /*0004*/ 	.word	0xffffffff
	.align		4
        /*0008*/ 	.word	0x00000000
	.align		4
        /*000c*/ 	.word	0xfffffffe
	.align		4
        /*0010*/ 	.word	0x00000000
	.align		4
        /*0014*/ 	.word	0xfffffffd
	.align		4
        /*0018*/ 	.word	0x00000000
	.align		4
        /*001c*/ 	.word	0xfffffffc


//--------------------- .text._Z16fill_zero_kernelP13__nv_bfloat16m --------------------------
	.section	.text._Z16fill_zero_kernelP13__nv_bfloat16m,"ax",@progbits
	.align	128
        .global         _Z16fill_zero_kernelP13__nv_bfloat16m
        .type           _Z16fill_zero_kernelP13__nv_bfloat16m,@function
        .size           _Z16fill_zero_kernelP13__nv_bfloat16m,(.L_x_9 - _Z16fill_zero_kernelP13__nv_bfloat16m)
        .other          _Z16fill_zero_kernelP13__nv_bfloat16m,@"STO_CUDA_ENTRY STV_DEFAULT"
_Z16fill_zero_kernelP13__nv_bfloat16m:
.text._Z16fill_zero_kernelP13__nv_bfloat16m:
[----:B------:R-:W-:Y:S01]  /*0000*/  LDC R1, c[0x0][0x37c] ;  /* 0x0000df00ff017b82 */ /* 0x000fe20000000800 */
[----:B------:R-:W0:Y:S07]  /*0010*/  S2R R3, SR_TID.X ;  /* 0x0000000000037919 */ /* 0x000e2e0000002100 */
[----:B------:R-:W0:Y:S01]  /*0020*/  S2UR UR4, SR_CTAID.X ;  /* 0x00000000000479c3 */ /* 0x000e220000002500 */
[----:B------:R-:W1:Y:S07]  /*0030*/  LDCU.64 UR6, c[0x0][0x388] ;  /* 0x00007100ff0677ac */ /* 0x000e6e0008000a00 */
[----:B------:R-:W0:Y:S02]  /*0040*/  LDC R0, c[0x0][0x360] ;  /* 0x0000d800ff007b82 */ /* 0x000e240000000800 */
[----:B0-----:R-:W-:-:S05]  /*0050*/  IMAD R0, R0, UR4, R3 ;  /* 0x0000000400007c24 */ /* 0x001fca000f8e0203 */
[----:B-1----:R-:W-:-:S04]  /*0060*/  ISETP.GE.U32.AND P0, PT, R0, UR6, PT ;  /* 0x0000000600007c0c */ /* 0x002fc8000bf06070 */
[----:B------:R-:W-:-:S13]  /*0070*/  ISETP.GE.U32.AND.EX P0, PT, RZ, UR7, PT, P0 ;  /* 0x00000007ff007c0c */ /* 0x000fda000bf06100 */
[----:B------:R-:W-:Y:S05]  /*0080*/  @P0 EXIT ;  /* 0x000000000000094d */ /* 0x000fea0003800000 */
[----:B------:R-:W0:Y:S01]  /*0090*/  LDCU.64 UR6, c[0x0][0x380] ;  /* 0x00007000ff0677ac */ /* 0x000e220008000a00 */
[----:B------:R-:W1:Y:S01]  /*00a0*/  LDCU.64 UR4, c[0x0][0x358] ;  /* 0x00006b00ff0477ac */ /* 0x000e620008000a00 */
[----:B0-----:R-:W-:-:S04]  /*00b0*/  LEA R2, P0, R0, UR6, 0x1 ;  /* 0x0000000600027c11 */ /* 0x001fc8000f8008ff */
[----:B------:R-:W-:-:S05]  /*00c0*/  LEA.HI.X R3, R0, UR7, RZ, 0x1, P0 ;  /* 0x0000000700037c11 */ /* 0x000fca00080f0cff */
[----:B-1----:R-:W-:Y:S01]  /*00d0*/  STG.E.U16 desc[UR4][R2.64], RZ ;  /* 0x000000ff02007986 */ /* 0x002fe2000c101504 */
[----:B------:R-:W-:Y:S05]  /*00e0*/  EXIT ;  /* 0x000000000000794d */ /* 0x000fea0003800000 */
.L_x_0:
[----:B------:R-:W-:-:S00]  /*00f0*/  BRA `(.L_x_0) ;  /* 0xfffffffc00fc7947 */ /* 0x000fc0000383ffff */
[----:B------:R-:W-:-:S00]  /*0100*/  NOP ;  /* 0x0000000000007918 */ /* 0x000fc00000000000 */
[----:B------:R-:W-:-:S00]  /*0110*/  NOP ;  /* 0x0000000000007918 */ /* 0x000fc00000000000 */
[----:B------:R-:W-:-:S00]  /*0120*/  NOP ;  /* 0x0000000000007918 */ /* 0x000fc00000000000 */
[----:B------:R-:W-:-:S00]  /*0130*/  NOP ;  /* 0x0000000000007918 */ /* 0x000fc00000000000 */
[----:B------:R-:W-:-:S00]  /*0140*/  NOP ;  /* 0x0000000000007918 */ /* 0x000fc00000000000 */
[----:B------:R-:W-:-:S00]  /*0150*/  NOP ;  /* 0x0000000000007918 */ /* 0x000fc00000000000 */
[----:B------:R-:W-:-:S00]  /*0160*/  NOP ;  /* 0x0000000000007918 */ /* 0x000fc00000000000 */
[----:B------:R-:W-:-:S00]  /*0170*/  NOP ;  /* 0x0000000000007918 */ /* 0x000fc00000000000 */
.L_x_9:


//--------------------- .text._Z18init_random_kernelP13__nv_bfloat16mm --------------------------
	.section	.text._Z18init_random_kernelP13__nv_bfloat16mm,"ax",@progbits
	.align	128
        .global         _Z18init_random_kernelP13__nv_bfloat16mm
        .type           _Z18init_random_kernelP13__nv_bfloat16mm,@function
        .size           _Z18init_random_kernelP13__nv_bfloat16mm,(.L_x_10 - _Z18init_random_kernelP13__nv_bfloat16mm)
        .other          _Z18init_random_kernelP13__nv_bfloat16mm,@"STO_CUDA_ENTRY STV_DEFAULT"
_Z18init_random_kernelP13__nv_bfloat16mm:
.text._Z18init_random_kernelP13__nv_bfloat16mm:
        /* <DEDUP_REMOVED lines=11> */
[----:B0-----:R-:W-:-:S05]  /*00b0*/  IADD3 R3, P0, PT, R0, UR4, RZ ;  /* 0x0000000400037c10 */ /* 0x001fca000ff1e0ff */
[----:B------:R-:W-:Y:S01]  /*00c0*/  IMAD.X R5, RZ, RZ, UR5, P0 ;  /* 0x00000005ff057e24 */ /* 0x000fe200080e06ff */
[----:B------:R-:W0:Y:S04]  /*00d0*/  LDCU.64 UR4, c[0x0][0x358] ;  /* 0x00006b00ff0477ac */ /* 0x000e280008000a00 */
[--C-:B------:R-:W-:Y:S02]  /*00e0*/  SHF.R.U32.HI R2, RZ, 0x1e, R5.reuse ;  /* 0x0000001eff027819 */ /* 0x100fe40000011605 */
[----:B------:R-:W-:Y:S02]  /*00f0*/  SHF.R.U64 R4, R3, 0x1e, R5 ;  /* 0x0000001e03047819 */ /* 0x000fe40000001205 */
[----:B------:R-:W-:Y:S02]  /*0100*/  LOP3.LUT R2, R2, R5, RZ, 0x3c, !PT ;  /* 0x0000000502027212 */ /* 0x000fe400078e3cff */
[----:B------:R-:W-:-:S03]  /*0110*/  LOP3.LUT R4, R4, R3, RZ, 0x3c, !PT ;  /* 0x0000000304047212 */ /* 0x000fc600078e3cff */
[----:B------:R-:W-:Y:S02]  /*0120*/  IMAD R5, R2, 0x1ce4e5b9, RZ ;  /* 0x1ce4e5b902057824 */ /* 0x000fe400078e02ff */
[----:B------:R-:W-:-:S04]  /*0130*/  IMAD.WIDE.U32 R2, R4, 0x1ce4e5b9, RZ ;  /* 0x1ce4e5b904027825 */ /* 0x000fc800078e00ff */
[----:B------:R-:W-:-:S04]  /*0140*/  IMAD R5, R4, -0x40a7b893, R5 ;  /* 0xbf58476d04057824 */ /* 0x000fc800078e0205 */
[----:B------:R-:W-:-:S05]  /*0150*/  IMAD.IADD R4, R3, 0x1, R5 ;  /* 0x0000000103047824 */ /* 0x000fca00078e0205 */
[--C-:B------:R-:W-:Y:S02]  /*0160*/  SHF.R.U32.HI R3, RZ, 0x1b, R4.reuse ;  /* 0x0000001bff037819 */ /* 0x100fe40000011604 */
[----:B------:R-:W-:Y:S02]  /*0170*/  SHF.R.U64 R5, R2, 0x1b, R4 ;  /* 0x0000001b02057819 */ /* 0x000fe40000001204 */
[----:B------:R-:W-:Y:S02]  /*0180*/  LOP3.LUT R3, R3, R4, RZ, 0x3c, !PT ;  /* 0x0000000403037212 */ /* 0x000fe400078e3cff */
[----:B------:R-:W-:-:S03]  /*0190*/  LOP3.LUT R4, R5, R2, RZ, 0x3c, !PT ;  /* 0x0000000205047212 */ /* 0x000fc600078e3cff */
[----:B------:R-:W-:Y:S02]  /*01a0*/  IMAD R5, R3, 0x133111eb, RZ ;  /* 0x133111eb03057824 */ /* 0x000fe400078e02ff */
[----:B------:R-:W-:-:S04]  /*01b0*/  IMAD.WIDE.U32 R2, R4, 0x133111eb, RZ ;  /* 0x133111eb04027825 */ /* 0x000fc800078e00ff */
[----:B------:R-:W-:Y:S02]  /*01c0*/  IMAD R2, R4, -0x6b2fb645, R5 ;  /* 0x94d049bb04027824 */ /* 0x000fe400078e0205 */
[----:B------:R-:W-:Y:S02]  /*01d0*/  IMAD.MOV.U32 R5, RZ, RZ, 0x40000000 ;  /* 0x40000000ff057424 */ /* 0x000fe400078e00ff */
[----:B------:R-:W-:Y:S02]  /*01e0*/  IMAD.IADD R2, R3, 0x1, R2 ;  /* 0x0000000103027824 */ /* 0x000fe400078e0202 */
[----:B------:R-:W-:-:S03]  /*01f0*/  IMAD.MOV.U32 R3, RZ, RZ, RZ ;  /* 0x000000ffff037224 */ /* 0x000fc600078e00ff */
[----:B------:R-:W-:-:S06]  /*0200*/  SHF.R.U32.HI R2, RZ, 0x8, R2 ;  /* 0x00000008ff027819 */ /* 0x000fcc0000011602 */
[----:B------:R-:W2:Y:S02]  /*0210*/  I2F.U64 R2, R2 ;  /* 0x0000000200027312 */ /* 0x000ea40000301000 */
[----:B--2---:R-:W-:-:S04]  /*0220*/  FMUL R4, R2, 5.9604644775390625e-08 ;  /* 0x3380000002047820 */ /* 0x004fc80000400000 */
[----:B------:R-:W-:Y:S01]  /*0230*/  FFMA R5, R4, R5, -1 ;  /* 0xbf80000004057423 */ /* 0x000fe20000000005 */
[----:B-1----:R-:W-:-:S04]  /*0240*/  LEA R4, P0, R0, UR6, 0x1 ;  /* 0x0000000600047c11 */ /* 0x002fc8000f8008ff */
[----:B------:R-:W-:Y:S02]  /*0250*/  F2FP.BF16.F32.PACK_AB R3, RZ, R5 ;  /* 0x00000005ff03723e */ /* 0x000fe400000010ff */
[----:B------:R-:W-:-:S05]  /*0260*/  LEA.HI.X R5, R0, UR7, RZ, 0x1, P0 ;  /* 0x0000000700057c11 */ /* 0x000fca00080f0cff */
[----:B0-----:R-:W-:Y:S01]  /*0270*/  STG.E.U16 desc[UR4][R4.64], R3 ;  /* 0x0000000304007986 */ /* 0x001fe2000c101504 */
[----:B------:R-:W-:Y:S05]  /*0280*/  EXIT ;  /* 0x000000000000794d */ /* 0x000fea0003800000 */
.L_x_1:
        /* <DEDUP_REMOVED lines=15> */
.L_x_10:


//--------------------- .text._Z21reference_gemm_kernelP13__nv_bfloat16PKS_S2_iii --------------------------
	.section	.text._Z21reference_gemm_kernelP13__nv_bfloat16PKS_S2_iii,"ax",@progbits
	.align	128
        .global         _Z21reference_gemm_kernelP13__nv_bfloat16PKS_S2_iii
        .type           _Z21reference_gemm_kernelP13__nv_bfloat16PKS_S2_iii,@function
        .size           _Z21reference_gemm_kernelP13__nv_bfloat16PKS_S2_iii,(.L_x_11 - _Z21reference_gemm_kernelP13__nv_bfloat16PKS_S2_iii)
        .other          _Z21reference_gemm_kernelP13__nv_bfloat16PKS_S2_iii,@"STO_CUDA_ENTRY STV_DEFAULT"
_Z21reference_gemm_kernelP13__nv_bfloat16PKS_S2_iii:
.text._Z21reference_gemm_kernelP13__nv_bfloat16PKS_S2_iii:
[----:B------:R-:W-:Y:S01]  /*0000*/  LDC R1, c[0x0][0x37c] ;  /* 0x0000df00ff017b82 */ /* 0x000fe20000000800 */
[----:B------:R-:W0:Y:S07]  /*0010*/  S2R R3, SR_TID.X ;  /* 0x0000000000037919 */ /* 0x000e2e0000002100 */
[----:B------:R-:W1:Y:S01]  /*0020*/  LDC R7, c[0x0][0x364] ;  /* 0x0000d900ff077b82 */ /* 0x000e620000000800 */
[----:B------:R-:W2:Y:S01]  /*0030*/  LDCU.64 UR10, c[0x0][0x398] ;  /* 0x00007300ff0a77ac */ /* 0x000ea20008000a00 */
[----:B------:R-:W1:Y:S06]  /*0040*/  S2R R2, SR_TID.Y ;  /* 0x0000000000027919 */ /* 0x000e6c0000002200 */
[----:B------:R-:W0:Y:S08]  /*0050*/  S2UR UR5, SR_CTAID.X ;  /* 0x00000000000579c3 */ /* 0x000e300000002500 */
[----:B------:R-:W0:Y:S08]  /*0060*/  LDC R0, c[0x0][0x360] ;  /* 0x0000d800ff007b82 */ /* 0x000e300000000800 */
[----:B------:R-:W1:Y:S01]  /*0070*/  S2UR UR4, SR_CTAID.Y ;  /* 0x00000000000479c3 */ /* 0x000e620000002600 */
[----:B0-----:R-:W-:-:S05]  /*0080*/  IMAD R0, R0, UR5, R3 ;  /* 0x0000000500007c24 */ /* 0x001fca000f8e0203 */
[----:B--2---:R-:W-:Y:S01]  /*0090*/  ISETP.GE.AND P0, PT, R0, UR11, PT ;  /* 0x0000000b00007c0c */ /* 0x004fe2000bf06270 */
[----:B-1----:R-:W-:-:S05]  /*00a0*/  IMAD R7, R7, UR4, R2 ;  /* 0x0000000407077c24 */ /* 0x002fca000f8e0202 */
[----:B------:R-:W-:-:S13]  /*00b0*/  ISETP.GE.OR P0, PT, R7, UR10, P0 ;  /* 0x0000000a07007c0c */ /* 0x000fda0008706670 */
[----:B------:R-:W-:Y:S05]  /*00c0*/  @P0 EXIT ;  /* 0x000000000000094d */ /* 0x000fea0003800000 */
[----:B------:R-:W0:Y:S01]  /*00d0*/  LDCU UR7, c[0x0][0x3a0] ;  /* 0x00007400ff0777ac */ /* 0x000e220008000800 */
[----:B------:R-:W-:Y:S01]  /*00e0*/  HFMA2 R12, -RZ, RZ, 0, 0 ;  /* 0x00000000ff0c7431 */ /* 0x000fe200000001ff */
[----:B------:R-:W1:Y:S01]  /*00f0*/  LDCU.64 UR12, c[0x0][0x358] ;  /* 0x00006b00ff0c77ac */ /* 0x000e620008000a00 */
[----:B0-----:R-:W-:-:S09]  /*0100*/  UISETP.GE.AND UP0, UPT, UR7, 0x1, UPT ;  /* 0x000000010700788c */ /* 0x001fd2000bf06270 */
[----:B-1----:R-:W-:Y:S05]  /*0110*/  BRA.U !UP0, `(.L_x_2) ;  /* 0x0000000d08847547 */ /* 0x002fea000b800000 */
[----:B------:R-:W-:Y:S02]  /*0120*/  UISETP.GE.U32.AND UP1, UPT, UR7, 0x10, UPT ;  /* 0x000000100700788c */ /* 0x000fe4000bf26070 */
[----:B------:R-:W-:Y:S01]  /*0130*/  IMAD R6, R7, UR7, RZ ;  /* 0x0000000707067c24 */ /* 0x000fe2000f8e02ff */
[----:B------:R-:W-:Y:S02]  /*0140*/  ULOP3.LUT UR10, UR7, 0xf, URZ, 0xc0, !UPT ;  /* 0x0000000f070a7892 */ /* 0x000fe4000f8ec0ff */
[----:B------:R-:W-:Y:S01]  /*0150*/  IMAD R8, R0, UR7, RZ ;  /* 0x0000000700087c24 */ /* 0x000fe2000f8e02ff */
[----:B------:R-:W-:Y:S01]  /*0160*/  MOV R12, RZ ;  /* 0x000000ff000c7202 */ /* 0x000fe20000000f00 */
[----:B------:R-:W-:Y:S01]  /*0170*/  UMOV UR4, URZ ;  /* 0x000000ff00047c82 */ /* 0x000fe20008000000 */
[----:B------:R-:W-:Y:S01]  /*0180*/  UISETP.NE.AND UP0, UPT, UR10, URZ, UPT ;  /* 0x000000ff0a00728c */ /* 0x000fe2000bf05270 */
[----:B------:R-:W-:Y:S10]  /*0190*/  BRA.U !UP1, `(.L_x_3) ;  /* 0x0000000509907547 */ /* 0x000ff4000b800000 */
[----:B------:R-:W0:Y:S01]  /*01a0*/  LDC.64 R2, c[0x0][0x388] ;  /* 0x0000e200ff027b82 */ /* 0x000e220000000a00 */
[----:B------:R-:W1:Y:S01]  /*01b0*/  LDCU.64 UR8, c[0x0][0x390] ;  /* 0x00007200ff0877ac */ /* 0x000e620008000a00 */
[----:B------:R-:W-:Y:S02]  /*01c0*/  MOV R12, RZ ;  /* 0x000000ff000c7202 */ /* 0x000fe40000000f00 */
[----:B------:R-:W-:Y:S01]  /*01d0*/  MOV R9, R8 ;  /* 0x0000000800097202 */ /* 0x000fe20000000f00 */
[----:B------:R-:W-:Y:S02]  /*01e0*/  ULOP3.LUT UR4, UR7, 0x7ffffff0, URZ, 0xc0, !UPT ;  /* 0x7ffffff007047892 */ /* 0x000fe4000f8ec0ff */
[----:B-1----:R-:W-:Y:S02]  /*01f0*/  UIADD3 UR5, UP1, UPT, UR8, 0x10, URZ ;  /* 0x0000001008057890 */ /* 0x002fe4000ff3e0ff */
[----:B------:R-:W-:Y:S02]  /*0200*/  UIADD3 UR8, UPT, UPT, -UR4, URZ, URZ ;  /* 0x000000ff04087290 */ /* 0x000fe4000fffe1ff */
[----:B------:R-:W-:Y:S01]  /*0210*/  UIADD3.X UR6, UPT, UPT, URZ, UR9, URZ, UP1, !UPT ;  /* 0x00000009ff067290 */ /* 0x000fe20008ffe4ff */
[----:B0-----:R-:W-:-:S03]  /*0220*/  IMAD.WIDE.U32 R2, R6, 0x2, R2 ;  /* 0x0000000206027825 */ /* 0x001fc600078e0002 */
[----:B------:R-:W-:-:S05]  /*0230*/  IADD3 R2, P0, PT, R2, 0x10, RZ ;  /* 0x0000001002027810 */ /* 0x000fca0007f1e0ff */
[----:B------:R-:W-:-:S08]  /*0240*/  IMAD.X R3, RZ, RZ, R3, P0 ;  /* 0x000000ffff037224 */ /* 0x000fd000000e0603 */
.L_x_4:
[----:B------:R-:W-:Y:S01]  /*0250*/  MOV R5, UR6 ;  /* 0x0000000600057c02 */ /* 0x000fe20008000f00 */
[----:B------:R-:W-:Y:S01]  /*0260*/  IMAD.U32 R4, RZ, RZ, UR5 ;  /* 0x00000005ff047e24 */ /* 0x000fe2000f8e00ff */
[----:B------:R-:W2:Y:S03]  /*0270*/  LDG.E.U16 R21, desc[UR12][R2.64+-0x10] ;  /* 0xfffff00c02157981 */ /* 0x000ea6000c1e1500 */
[----:B------:R-:W-:Y:S01]  /*0280*/  IMAD.WIDE R4, R9, 0x2, R4 ;  /* 0x0000000209047825 */ /* 0x000fe200078e0204 */
[----:B------:R-:W3:Y:S04]  /*0290*/  LDG.E.U16 R23, desc[UR12][R2.64+-0xe] ;  /* 0xfffff20c02177981 */ /* 0x000ee8000c1e1500 */
[----:B------:R-:W4:Y:S04]  /*02a0*/  LDG.E.U16 R22, desc[UR12][R4.64+-0x10] ;  /* 0xfffff00c04167981 */ /* 0x000f28000c1e1500 */
[----:B------:R-:W5:Y:S04]  /*02b0*/  LDG.E.U16 R25, desc[UR12][R4.64+-0xe] ;  /* 0xfffff20c04197981 */ /* 0x000f68000c1e1500 */
        /* <DEDUP_REMOVED lines=11> */
[----:B------:R-:W5:Y:S01]  /*0370*/  LDG.E.U16 R28, desc[UR12][R4.64+0xe] ;  /* 0x00000e0c041c7981 */ /* 0x000f62000c1e1500 */
[----:B--2---:R-:W-:-:S02]  /*0380*/  SHF.L.U32 R21, R21, 0x10, RZ ;  /* 0x0000001015157819 */ /* 0x004fc400000006ff */
[----:B---3--:R-:W-:Y:S01]  /*0390*/  SHF.L.U32 R24, R23, 0x10, RZ ;  /* 0x0000001017187819 */ /* 0x008fe200000006ff */
[----:B----4-:R-:W-:Y:S01]  /*03a0*/  IMAD.U32 R22, R22, 0x10000, RZ ;  /* 0x0001000016167824 */ /* 0x010fe200078e00ff */
[----:B-----5:R-:W-:-:S03]  /*03b0*/  SHF.L.U32 R25, R25, 0x10, RZ ;  /* 0x0000001019197819 */ /* 0x020fc600000006ff */
[----:B------:R-:W-:Y:S02]  /*03c0*/  FFMA R21, R21, R22, R12 ;  /* 0x0000001615157223 */ /* 0x000fe4000000000c */
[----:B------:R-:W2:Y:S01]  /*03d0*/  LDG.E.U16 R12, desc[UR12][R2.64+-0x2] ;  /* 0xfffffe0c020c7981 */ /* 0x000ea2000c1e1500 */
[----:B------:R-:W-:Y:S01]  /*03e0*/  SHF.L.U32 R16, R16, 0x10, RZ ;  /* 0x0000001010107819 */ /* 0x000fe200000006ff */
[----:B------:R-:W-:Y:S01]  /*03f0*/  FFMA R21, R24, R25, R21 ;  /* 0x0000001918157223 */ /* 0x000fe20000000015 */
[----:B------:R-:W-:Y:S02]  /*0400*/  IMAD.U32 R22, R13, 0x10000, RZ ;  /* 0x000100000d167824 */ /* 0x000fe400078e00ff */
[----:B------:R-:W3:Y:S01]  /*0410*/  LDG.E.U16 R13, desc[UR12][R4.64+-0x2] ;  /* 0xfffffe0c040d7981 */ /* 0x000ee2000c1e1500 */
[----:B------:R-:W-:Y:S01]  /*0420*/  SHF.L.U32 R23, R14, 0x10, RZ ;  /* 0x000000100e177819 */ /* 0x000fe200000006ff */
[----:B------:R-:W-:Y:S02]  /*0430*/  FFMA R16, R22, R16, R21 ;  /* 0x0000001016107223 */ /* 0x000fe40000000015 */
[----:B------:R-:W4:Y:S01]  /*0440*/  LDG.E.U16 R14, desc[UR12][R2.64] ;  /* 0x0000000c020e7981 */ /* 0x000f22000c1e1500 */
[----:B------:R-:W-:-:S03]  /*0450*/  IMAD.U32 R24, R15, 0x10000, RZ ;  /* 0x000100000f187824 */ /* 0x000fc600078e00ff */
[----:B------:R-:W5:Y:S01]  /*0460*/  LDG.E.U16 R15, desc[UR12][R4.64] ;  /* 0x0000000c040f7981 */ /* 0x000f62000c1e1500 */
[----:B------:R-:W-:Y:S01]  /*0470*/  FFMA R23, R23, R24, R16 ;  /* 0x0000001817177223 */ /* 0x000fe20000000010 */
[----:B------:R-:W-:Y:S02]  /*0480*/  SHF.L.U32 R22, R17, 0x10, RZ ;  /* 0x0000001011167819 */ /* 0x000fe400000006ff */
[----:B------:R-:W5:Y:S01]  /*0490*/  LDG.E.U16 R16, desc[UR12][R2.64+0x2] ;  /* 0x0000020c02107981 */ /* 0x000f62000c1e1500 */
[----:B------:R-:W-:-:S03]  /*04a0*/  SHF.L.U32 R21, R18, 0x10, RZ ;  /* 0x0000001012157819 */ /* 0x000fc600000006ff */
[----:B------:R-:W5:Y:S01]  /*04b0*/  LDG.E.U16 R17, desc[UR12][R4.64+0x2] ;  /* 0x0000020c04117981 */ /* 0x000f62000c1e1500 */
[----:B------:R-:W-:-:S03]  /*04c0*/  IMAD.U32 R24, R19, 0x10000, RZ ;  /* 0x0001000013187824 */ /* 0x000fc600078e00ff */
[----:B------:R-:W5:Y:S01]  /*04d0*/  LDG.E.U16 R18, desc[UR12][R2.64+0x4] ;  /* 0x0000040c02127981 */ /* 0x000f62000c1e1500 */
[----:B------:R-:W-:Y:S01]  /*04e0*/  FFMA R21, R22, R21, R23 ;  /* 0x0000001516157223 */ /* 0x000fe20000000017 */
[----:B------:R-:W-:Y:S02]  /*04f0*/  SHF.L.U32 R20, R20, 0x10, RZ ;  /* 0x0000001014147819 */ /* 0x000fe400000006ff */
[----:B------:R-:W5:Y:S04]  /*0500*/  LDG.E.U16 R19, desc[UR12][R4.64+0x4] ;  /* 0x0000040c04137981 */ /* 0x000f68000c1e1500 */
[----:B------:R-:W5:Y:S01]  /*0510*/  LDG.E.U16 R22, desc[UR12][R4.64+0x6] ;  /* 0x0000060c04167981 */ /* 0x000f62000c1e1500 */
[----:B------:R-:W-:-:S03]  /*0520*/  FFMA R24, R24, R20, R21 ;  /* 0x0000001418187223 */ /* 0x000fc60000000015 */
[----:B------:R-:W5:Y:S01]  /*0530*/  LDG.E.U16 R23, desc[UR12][R2.64+0x6] ;  /* 0x0000060c02177981 */ /* 0x000f62000c1e1500 */
[----:B------:R-:W-:-:S03]  /*0540*/  SHF.L.U32 R25, R10, 0x10, RZ ;  /* 0x000000100a197819 */ /* 0x000fc600000006ff */
[----:B------:R-:W5:Y:S01]  /*0550*/  LDG.E.U16 R21, desc[UR12][R2.64+0x8] ;  /* 0x0000080c02157981 */ /* 0x000f62000c1e1500 */
[----:B------:R-:W-:-:S03]  /*0560*/  IMAD.U32 R26, R11, 0x10000, RZ ;  /* 0x000100000b1a7824 */ /* 0x000fc600078e00ff */
[----:B------:R-:W5:Y:S04]  /*0570*/  LDG.E.U16 R20, desc[UR12][R4.64+0x8] ;  /* 0x0000080c04147981 */ /* 0x000f68000c1e1500 */
[----:B------:R-:W5:Y:S04]  /*0580*/  LDG.E.U16 R10, desc[UR12][R2.64+0xa] ;  /* 0x00000a0c020a7981 */ /* 0x000f68000c1e1500 */
[----:B------:R-:W5:Y:S01]  /*0590*/  LDG.E.U16 R11, desc[UR12][R4.64+0xa] ;  /* 0x00000a0c040b7981 */ /* 0x000f62000c1e1500 */
[----:B------:R-:W-:-:S03]  /*05a0*/  FFMA R26, R25, R26, R24 ;  /* 0x0000001a191a7223 */ /* 0x000fc60000000018 */
[----:B------:R-:W5:Y:S04]  /*05b0*/  LDG.E.U16 R25, desc[UR12][R4.64+0xc] ;  /* 0x00000c0c04197981 */ /* 0x000f68000c1e1500 */
[----:B------:R0:W5:Y:S01]  /*05c0*/  LDG.E.U16 R24, desc[UR12][R2.64+0xc] ;  /* 0x00000c0c02187981 */ /* 0x000162000c1e1500 */
[----:B------:R-:W-:-:S04]  /*05d0*/  UIADD3 UR8, UPT, UPT, UR8, 0x10, URZ ;  /* 0x0000001008087890 */ /* 0x000fc8000fffe0ff */
[----:B------:R-:W-:Y:S01]  /*05e0*/  UISETP.NE.AND UP1, UPT, UR8, URZ, UPT ;  /* 0x000000ff0800728c */ /* 0x000fe2000bf25270 */
[----:B------:R-:W-:Y:S01]  /*05f0*/  SHF.L.U32 R27, R27, 0x10, RZ ;  /* 0x000000101b1b7819 */ /* 0x000fe200000006ff */
[----:B------:R-:W-:Y:S01]  /*0600*/  IMAD.U32 R28, R28, 0x10000, RZ ;  /* 0x000100001c1c7824 */ /* 0x000fe200078e00ff */
[----:B0-----:R-:W-:Y:S02]  /*0610*/  IADD3 R2, P0, PT, R2, 0x20, RZ ;  /* 0x0000002002027810 */ /* 0x001fe40007f1e0ff */
[----:B------:R-:W-:Y:S02]  /*0620*/  IADD3 R9, PT, PT, R9, 0x10, RZ ;  /* 0x0000001009097810 */ /* 0x000fe40007ffe0ff */
[----:B------:R-:W-:Y:S02]  /*0630*/  IADD3.X R3, PT, PT, RZ, R3, RZ, P0, !PT ;  /* 0x00000003ff037210 */ /* 0x000fe400007fe4ff */
[----:B--2---:R-:W-:Y:S02]  /*0640*/  SHF.L.U32 R29, R12, 0x10, RZ ;  /* 0x000000100c1d7819 */ /* 0x004fe400000006ff */
[----:B---3--:R-:W-:Y:S01]  /*0650*/  SHF.L.U32 R13, R13, 0x10, RZ ;  /* 0x000000100d0d7819 */ /* 0x008fe200000006ff */
[----:B----4-:R-:W-:-:S04]  /*0660*/  IMAD.U32 R14, R14, 0x10000, RZ ;  /* 0x000100000e0e7824 */ /* 0x010fc800078e00ff */
[----:B------:R-:W-:Y:S01]  /*0670*/  FFMA R13, R29, R13, R26 ;  /* 0x0000000d1d0d7223 */ /* 0x000fe2000000001a */
[----:B-----5:R-:W-:Y:S02]  /*0680*/  SHF.L.U32 R15, R15, 0x10, RZ ;  /* 0x000000100f0f7819 */ /* 0x020fe400000006ff */
[----:B------:R-:W-:-:S03]  /*0690*/  SHF.L.U32 R16, R16, 0x10, RZ ;  /* 0x0000001010107819 */ /* 0x000fc600000006ff */
[----:B------:R-:W-:Y:S01]  /*06a0*/  FFMA R13, R14, R15, R13 ;  /* 0x0000000f0e0d7223 */ /* 0x000fe2000000000d */
[----:B------:R-:W-:Y:S01]  /*06b0*/  IMAD.U32 R17, R17, 0x10000, RZ ;  /* 0x0001000011117824 */ /* 0x000fe200078e00ff */
[----:B------:R-:W-:-:S03]  /*06c0*/  SHF.L.U32 R18, R18, 0x10, RZ ;  /* 0x0000001012127819 */ /* 0x000fc600000006ff */
[----:B------:R-:W-:Y:S01]  /*06d0*/  FFMA R13, R16, R17, R13 ;  /* 0x00000011100d7223 */ /* 0x000fe2000000000d */
[----:B------:R-:W-:Y:S02]  /*06e0*/  SHF.L.U32 R19, R19, 0x10, RZ ;  /* 0x0000001013137819 */ /* 0x000fe400000006ff */
[----:B------:R-:W-:-:S03]  /*06f0*/  SHF.L.U32 R22, R22, 0x10, RZ ;  /* 0x0000001016167819 */ /* 0x000fc600000006ff */
[----:B------:R-:W-:Y:S01]  /*0700*/  FFMA R13, R18, R19, R13 ;  /* 0x00000013120d7223 */ /* 0x000fe2000000000d */
[----:B------:R-:W-:Y:S01]  /*0710*/  IMAD.U32 R4, R23, 0x10000, RZ ;  /* 0x0001000017047824 */ /* 0x000fe200078e00ff */
        /* <DEDUP_REMOVED lines=8> */
[----:B------:R-:W-:-:S04]  /*07a0*/  IMAD.U32 R5, R24, 0x10000, RZ ;  /* 0x0001000018057824 */ /* 0x000fc800078e00ff */
[----:B------:R-:W-:-:S04]  /*07b0*/  FFMA R4, R5, R25, R4 ;  /* 0x0000001905047223 */ /* 0x000fc80000000004 */
[----:B------:R-:W-:Y:S01]  /*07c0*/  FFMA R12, R27, R28, R4 ;  /* 0x0000001c1b0c7223 */ /* 0x000fe20000000004 */
[----:B------:R-:W-:Y:S06]  /*07d0*/  BRA.U UP1, `(.L_x_4) ;  /* 0xfffffff9019c7547 */ /* 0x000fec000b83ffff */
.L_x_3:
[----:B------:R-:W-:Y:S05]  /*07e0*/  BRA.U !UP0, `(.L_x_2) ;  /* 0x0000000508d07547 */ /* 0x000fea000b800000 */
[----:B------:R-:W-:Y:S02]  /*07f0*/  UISETP.GE.U32.AND UP0, UPT, UR10, 0x8, UPT ;  /* 0x000000080a00788c */ /* 0x000fe4000bf06070 */
[----:B------:R-:W-:-:S04]  /*0800*/  ULOP3.LUT UR6, UR7, 0x7, URZ, 0xc0, !UPT ;  /* 0x0000000707067892 */ /* 0x000fc8000f8ec0ff */
[----:B------:R-:W-:-:S03]  /*0810*/  UISETP.NE.AND UP1, UPT, UR6, URZ, UPT ;  /* 0x000000ff0600728c */ /* 0x000fc6000bf25270 */
[----:B------:R-:W-:Y:S08]  /*0820*/  BRA.U !UP0, `(.L_x_5) ;  /* 0x0000000108d07547 */ /* 0x000ff0000b800000 */
[----:B------:R-:W0:Y:S01]  /*0830*/  LDC.64 R20, c[0x0][0x388] ;  /* 0x0000e200ff147b82 */ /* 0x000e220000000a00 */
[----:B------:R-:W1:Y:S01]  /*0840*/  LDCU.64 UR8, c[0x0][0x388] ;  /* 0x00007100ff0877ac */ /* 0x000e620008000a00 */
[----:B------:R-:W-:Y:S01]  /*0850*/  VIADD R3, R6, UR4 ;  /* 0x0000000406037c36 */ /* 0x000fe20008000000 */
[----:B------:R-:W-:Y:S02]  /*0860*/  IADD3 R9, PT, PT, R8, UR4, RZ ;  /* 0x0000000408097c10 */ /* 0x000fe4000fffe0ff */
[----:B------:R-:W-:-:S03]  /*0870*/  IADD3 R10, P0, PT, R6, UR4, RZ ;  /* 0x00000004060a7c10 */ /* 0x000fc6000ff1e0ff */
[----:B------:R-:W2:Y:S01]  /*0880*/  LDC.64 R4, c[0x0][0x390] ;  /* 0x0000e400ff047b82 */ /* 0x000ea20000000a00 */
[----:B0-----:R-:W-:Y:S01]  /*0890*/  IMAD.WIDE.U32 R20, R3, 0x2, R20 ;  /* 0x0000000203147825 */ /* 0x001fe200078e0014 */
[----:B------:R-:W-:Y:S02]  /*08a0*/  IADD3.X R3, PT, PT, RZ, RZ, RZ, P0, !PT ;  /* 0x000000ffff037210 */ /* 0x000fe400007fe4ff */
[C---:B-1----:R-:W-:Y:S02]  /*08b0*/  LEA R2, P0, R10.reuse, UR8, 0x1 ;  /* 0x000000080a027c11 */ /* 0x042fe4000f8008ff */
[----:B------:R-:W3:Y:S02]  /*08c0*/  LDG.E.U16 R22, desc[UR12][R20.64] ;  /* 0x0000000c14167981 */ /* 0x000ee4000c1e1500 */
[----:B------:R-:W-:Y:S01]  /*08d0*/  LEA.HI.X R3, R10, UR9, R3, 0x1, P0 ;  /* 0x000000090a037c11 */ /* 0x000fe200080f0c03 */
[----:B--2---:R-:W-:-:S04]  /*08e0*/  IMAD.WIDE R4, R9, 0x2, R4 ;  /* 0x0000000209047825 */ /* 0x004fc800078e0204 */
[----:B------:R-:W2:Y:S04]  /*08f0*/  LDG.E.U16 R25, desc[UR12][R2.64+0x2] ;  /* 0x0000020c02197981 */ /* 0x000ea8000c1e1500 */
        /* <DEDUP_REMOVED lines=14> */
[----:B------:R-:W-:Y:S01]  /*09e0*/  UIADD3 UR4, UPT, UPT, UR4, 0x8, URZ ;  /* 0x0000000804047890 */ /* 0x000fe2000fffe0ff */
[----:B---3--:R-:W-:Y:S01]  /*09f0*/  IMAD.U32 R23, R22, 0x10000, RZ ;  /* 0x0001000016177824 */ /* 0x008fe200078e00ff */
[----:B----4-:R-:W-:Y:S01]  /*0a00*/  SHF.L.U32 R24, R24, 0x10, RZ ;  /* 0x0000001018187819 */ /* 0x010fe200000006ff */
[----:B--2---:R-:W-:Y:S01]  /*0a10*/  IMAD.U32 R22, R25, 0x10000, RZ ;  /* 0x0001000019167824 */ /* 0x004fe200078e00ff */
[----:B-----5:R-:W-:-:S03]  /*0a20*/  SHF.L.U32 R26, R26, 0x10, RZ ;  /* 0x000000101a1a7819 */ /* 0x020fc600000006ff */
[----:B------:R-:W-:Y:S01]  /*0a30*/  FFMA R23, R23, R24, R12 ;  /* 0x0000001817177223 */ /* 0x000fe2000000000c */
        /* <DEDUP_REMOVED lines=17> */
[----:B------:R-:W-:-:S04]  /*0b50*/  IMAD.U32 R12, R21, 0x10000, RZ ;  /* 0x00010000150c7824 */ /* 0x000fc800078e00ff */
[----:B------:R-:W-:-:S07]  /*0b60*/  FFMA R12, R12, R20, R9 ;  /* 0x000000140c0c7223 */ /* 0x000fce0000000009 */
.L_x_5:
[----:B------:R-:W-:Y:S05]  /*0b70*/  BRA.U !UP1, `(.L_x_2) ;  /* 0x0000000109ec7547 */ /* 0x000fea000b800000 */
[----:B------:R-:W-:Y:S02]  /*0b80*/  UISETP.GE.U32.AND UP0, UPT, UR6, 0x4, UPT ;  /* 0x000000040600788c */ /* 0x000fe4000bf06070 */
[----:B------:R-:W-:-:S04]  /*0b90*/  ULOP3.LUT UR5, UR7, 0x3, URZ, 0xc0, !UPT ;  /* 0x0000000307057892 */ /* 0x000fc8000f8ec0ff */
[----:B------:R-:W-:-:S03]  /*0ba0*/  UISETP.NE.AND UP1, UPT, UR5, URZ, UPT ;  /* 0x000000ff0500728c */ /* 0x000fc6000bf25270 */
[----:B------:R-:W-:Y:S08]  /*0bb0*/  BRA.U !UP0, `(.L_x_6) ;  /* 0x0000000108807547 */ /* 0x000ff0000b800000 */
[----:B------:R-:W0:Y:S01]  /*0bc0*/  LDC.64 R2, c[0x0][0x388] ;  /* 0x0000e200ff027b82 */ /* 0x000e220000000a00 */
[----:B------:R-:W1:Y:S01]  /*0bd0*/  LDCU.64 UR6, c[0x0][0x388] ;  /* 0x00007100ff0677ac */ /* 0x000e620008000a00 */
[C---:B------:R-:W-:Y:S02]  /*0be0*/  IADD3 R11, PT, PT, R6.reuse, UR4, RZ ;  /* 0x00000004060b7c10 */ /* 0x040fe4000fffe0ff */
[----:B------:R-:W-:Y:S02]  /*0bf0*/  IADD3 R13, P0, PT, R6, UR4, RZ ;  /* 0x00000004060d7c10 */ /* 0x000fe4000ff1e0ff */
[----:B------:R-:W-:Y:S02]  /*0c00*/  IADD3 R9, PT, PT, R8, UR4, RZ ;  /* 0x0000000408097c10 */ /* 0x000fe4000fffe0ff */
[----:B------:R-:W2:Y:S01]  /*0c10*/  LDC.64 R4, c[0x0][0x390] ;  /* 0x0000e400ff047b82 */ /* 0x000ea20000000a00 */
[----:B------:R-:W-:Y:S02]  /*0c20*/  IMAD.X R14, RZ, RZ, RZ, P0 ;  /* 0x000000ffff0e7224 */ /* 0x000fe400000e06ff */
[----:B0-----:R-:W-:Y:S01]  /*0c30*/  IMAD.WIDE.U32 R10, R11, 0x2, R2 ;  /* 0x000000020b0a7825 */ /* 0x001fe200078e0002 */
[----:B-1----:R-:W-:-:S04]  /*0c40*/  LEA R2, P0, R13, UR6, 0x1 ;  /* 0x000000060d027c11 */ /* 0x002fc8000f8008ff */
[----:B------:R-:W-:Y:S01]  /*0c50*/  LEA.HI.X R3, R13, UR7, R14, 0x1, P0 ;  /* 0x000000070d037c11 */ /* 0x000fe200080f0c0e */
[----:B------:R-:W3:Y:S01]  /*0c60*/  LDG.E.U16 R10, desc[UR12][R10.64] ;  /* 0x0000000c0a0a7981 */ /* 0x000ee2000c1e1500 */
[----:B--2---:R-:W-:-:S03]  /*0c70*/  IMAD.WIDE R4, R9, 0x2, R4 ;  /* 0x0000000209047825 */ /* 0x004fc600078e0204 */
[----:B------:R-:W2:Y:S04]  /*0c80*/  LDG.E.U16 R14, desc[UR12][R2.64+0x2] ;  /* 0x0000020c020e7981 */ /* 0x000ea8000c1e1500 */
[----:B------:R-:W4:Y:S04]  /*0c90*/  LDG.E.U16 R13, desc[UR12][R4.64] ;  /* 0x0000000c040d7981 */ /* 0x000f28000c1e1500 */
[----:B------:R-:W5:Y:S04]  /*0ca0*/  LDG.E.U16 R15, desc[UR12][R4.64+0x2] ;  /* 0x0000020c040f7981 */ /* 0x000f68000c1e1500 */
[----:B------:R-:W5:Y:S04]  /*0cb0*/  LDG.E.U16 R17, desc[UR12][R4.64+0x4] ;  /* 0x0000040c04117981 */ /* 0x000f68000c1e1500 */
[----:B------:R-:W5:Y:S04]  /*0cc0*/  LDG.E.U16 R16, desc[UR12][R2.64+0x4] ;  /* 0x0000040c02107981 */ /* 0x000f68000c1e1500 */
[----:B------:R-:W5:Y:S04]  /*0cd0*/  LDG.E.U16 R18, desc[UR12][R2.64+0x6] ;  /* 0x0000060c02127981 */ /* 0x000f68000c1e1500 */
[----:B------:R-:W5:Y:S01]  /*0ce0*/  LDG.E.U16 R19, desc[UR12][R4.64+0x6] ;  /* 0x0000060c04137981 */ /* 0x000f62000c1e1500 */
[----:B------:R-:W-:Y:S01]  /*0cf0*/  UIADD3 UR4, UPT, UPT, UR4, 0x4, URZ ;  /* 0x0000000404047890 */ /* 0x000fe2000fffe0ff */
[----:B---3--:R-:W-:-:S02]  /*0d00*/  SHF.L.U32 R9, R10, 0x10, RZ ;  /* 0x000000100a097819 */ /* 0x008fc400000006ff */
[----:B--2---:R-:W-:Y:S02]  /*0d10*/  SHF.L.U32 R14, R14, 0x10, RZ ;  /* 0x000000100e0e7819 */ /* 0x004fe400000006ff */
[----:B----4-:R-:W-:Y:S01]  /*0d20*/  SHF.L.U32 R13, R13, 0x10, RZ ;  /* 0x000000100d0d7819 */ /* 0x010fe200000006ff */
[----:B-----5:R-:W-:-:S04]  /*0d30*/  IMAD.U32 R15, R15, 0x10000, RZ ;  /* 0x000100000f0f7824 */ /* 0x020fc800078e00ff */
[----:B------:R-:W-:Y:S01]  /*0d40*/  FFMA R9, R9, R13, R12 ;  /* 0x0000000d09097223 */ /* 0x000fe2000000000c */
[----:B------:R-:W-:-:S03]  /*0d50*/  SHF.L.U32 R17, R17, 0x10, RZ ;  /* 0x0000001011117819 */ /* 0x000fc600000006ff */
[----:B------:R-:W-:Y:S01]  /*0d60*/  FFMA R9, R14, R15, R9 ;  /* 0x0000000f0e097223 */ /* 0x000fe20000000009 */
[----:B------:R-:W-:Y:S02]  /*0d70*/  SHF.L.U32 R16, R16, 0x10, RZ ;  /* 0x0000001010107819 */ /* 0x000fe400000006ff */
[----:B------:R-:W-:-:S03]  /*0d80*/  SHF.L.U32 R18, R18, 0x10, RZ ;  /* 0x0000001012127819 */ /* 0x000fc600000006ff */
[----:B------:R-:W-:Y:S01]  /*0d90*/  FFMA R9, R16, R17, R9 ;  /* 0x0000001110097223 */ /* 0x000fe20000000009 */
[----:B------:R-:W-:-:S04]  /*0da0*/  IMAD.U32 R19, R19, 0x10000, RZ ;  /* 0x0001000013137824 */ /* 0x000fc800078e00ff */
[----:B------:R-:W-:-:S07]  /*0db0*/  FFMA R12, R18, R19, R9 ;  /* 0x00000013120c7223 */ /* 0x000fce0000000009 */
.L_x_6:
[----:B------:R-:W-:Y:S05]  /*0dc0*/  BRA.U !UP1, `(.L_x_2) ;  /* 0x0000000109587547 */ /* 0x000fea000b800000 */
[----:B------:R-:W0:Y:S01]  /*0dd0*/  LDC.64 R4, c[0x0][0x388] ;  /* 0x0000e200ff047b82 */ /* 0x000e220000000a00 */
[----:B------:R-:W-:Y:S01]  /*0de0*/  IADD3 R9, PT, PT, R6, UR4, RZ ;  /* 0x0000000406097c10 */ /* 0x000fe2000fffe0ff */
[----:B------:R-:W-:Y:S01]  /*0df0*/  UIADD3 UR5, UPT, UPT, -UR5, URZ, URZ ;  /* 0x000000ff05057290 */ /* 0x000fe2000fffe1ff */
[----:B------:R-:W-:-:S05]  /*0e00*/  IADD3 R11, PT, PT, R8, UR4, RZ ;  /* 0x00000004080b7c10 */ /* 0x000fca000fffe0ff */
[----:B------:R-:W1:Y:S01]  /*0e10*/  LDC.64 R2, c[0x0][0x390] ;  /* 0x0000e400ff027b82 */ /* 0x000e620000000a00 */
[----:B0-----:R-:W-:-:S04]  /*0e20*/  IMAD.WIDE.U32 R4, R9, 0x2, R4 ;  /* 0x0000000209047825 */ /* 0x001fc800078e0004 */
[----:B------:R-:W-:Y:S01]  /*0e30*/  IMAD.MOV.U32 R15, RZ, RZ, R5 ;  /* 0x000000ffff0f7224 */ /* 0x000fe200078e0005 */
[----:B------:R-:W-:-:S07]  /*0e40*/  MOV R14, R4 ;  /* 0x00000004000e7202 */ /* 0x000fce0000000f00 */
.L_x_7:
[----:B-1----:R-:W-:Y:S01]  /*0e50*/  IMAD.WIDE R4, R11, 0x2, R2 ;  /* 0x000000020b047825 */ /* 0x002fe200078e0202 */
[----:B------:R-:W-:Y:S02]  /*0e60*/  MOV R8, R14 ;  /* 0x0000000e00087202 */ /* 0x000fe40000000f00 */
[----:B------:R-:W-:-:S03]  /*0e70*/  MOV R9, R15 ;  /* 0x0000000f00097202 */ /* 0x000fc60000000f00 */
[----:B------:R-:W2:Y:S04]  /*0e80*/  LDG.E.U16 R4, desc[UR12][R4.64] ;  /* 0x0000000c04047981 */ /* 0x000ea8000c1e1500 */
[----:B------:R-:W3:Y:S01]  /*0e90*/  LDG.E.U16 R6, desc[UR12][R8.64] ;  /* 0x0000000c08067981 */ /* 0x000ee2000c1e1500 */
[----:B------:R-:W-:Y:S01]  /*0ea0*/  UIADD3 UR5, UPT, UPT, UR5, 0x1, URZ ;  /* 0x0000000105057890 */ /* 0x000fe2000fffe0ff */
[----:B------:R-:W-:Y:S02]  /*0eb0*/  IADD3 R14, P0, PT, R14, 0x2, RZ ;  /* 0x000000020e0e7810 */ /* 0x000fe40007f1e0ff */
[----:B------:R-:W-:Y:S01]  /*0ec0*/  IADD3 R11, PT, PT, R11, 0x1, RZ ;  /* 0x000000010b0b7810 */ /* 0x000fe20007ffe0ff */
[----:B------:R-:W-:Y:S01]  /*0ed0*/  UISETP.NE.AND UP0, UPT, UR5, URZ, UPT ;  /* 0x000000ff0500728c */ /* 0x000fe2000bf05270 */
[----:B------:R-:W-:Y:S01]  /*0ee0*/  IADD3.X R15, PT, PT, RZ, R15, RZ, P0, !PT ;  /* 0x0000000fff0f7210 */ /* 0x000fe200007fe4ff */
[----:B--2---:R-:W-:Y:S01]  /*0ef0*/  IMAD.U32 R10, R4, 0x10000, RZ ;  /* 0x00010000040a7824 */ /* 0x004fe200078e00ff */
[----:B---3--:R-:W-:-:S05]  /*0f00*/  SHF.L.U32 R13, R6, 0x10, RZ ;  /* 0x00000010060d7819 */ /* 0x008fca00000006ff */
[----:B------:R-:W-:Y:S01]  /*0f10*/  FFMA R12, R13, R10, R12 ;  /* 0x0000000a0d0c7223 */ /* 0x000fe2000000000c */
[----:B------:R-:W-:Y:S06]  /*0f20*/  BRA.U UP0, `(.L_x_7) ;  /* 0xfffffffd00c87547 */ /* 0x000fec000b83ffff */
.L_x_2:
[----:B------:R-:W0:Y:S01]  /*0f30*/  LDC.64 R2, c[0x0][0x380] ;  /* 0x0000e000ff027b82 */ /* 0x000e220000000a00 */
[----:B------:R-:W-:Y:S01]  /*0f40*/  IMAD R7, R7, UR11, R0 ;  /* 0x0000000b07077c24 */ /* 0x000fe2000f8e0200 */
[----:B------:R-:W-:-:S03]  /*0f50*/  F2FP.BF16.F32.PACK_AB R12, RZ, R12 ;  /* 0x0000000cff0c723e */ /* 0x000fc600000010ff */
[----:B0-----:R-:W-:-:S05]  /*0f60*/  IMAD.WIDE R2, R7, 0x2, R2 ;  /* 0x0000000207027825 */ /* 0x001fca00078e0202 */
[----:B------:R-:W-:Y:S01]  /*0f70*/  STG.E.U16 desc[UR12][R2.64], R12 ;  /* 0x0000000c02007986 */ /* 0x000fe2000c10150c */
[----:B------:R-:W-:Y:S05]  /*0f80*/  EXIT ;  /* 0x000000000000794d */ /* 0x000fea0003800000 */
.L_x_8:
        /* <DEDUP_REMOVED lines=15> */
.L_x_11:


//--------------------- .nv.shared.reserved.0     --------------------------
	.section	.nv.shared.reserved.0,"aw",@nobits
	.weak		__nv_reservedSMEM_offset_0_alias
	.size		__nv_reservedSMEM_offset_0_alias, 0, 64
	.other		__nv_reservedSMEM_offset_0_alias,@"STO_CUDA_RESERVED_SHARED STV_DEFAULT"
__nv_reservedSMEM_offset_0_alias:
	.zero		0
	.zero		64


//--------------------- .nv.constant0._Z16fill_zero_kernelP13__nv_bfloat16m --------------------------
	.section	.nv.constant0._Z16fill_zero_kernelP13__nv_bfloat16m,"a",@progbits
	.sectionflags	@""
	.align	4
.nv.constant0._Z16fill_zero_kernelP13__nv_bfloat16m:
	.zero		912


//--------------------- .nv.constant0._Z18init_random_kernelP13__nv_bfloat16mm --------------------------
	.section	.nv.constant0._Z18init_random_kernelP13__nv_bfloat16mm,"a",@progbits
	.sectionflags	@""
	.align	4
.nv.constant0._Z18init_random_kernelP13__nv_bfloat16mm:
	.zero		920


//--------------------- .nv.constant0._Z21reference_gemm_kernelP13__nv_bfloat16PKS_S2_iii --------------------------
	.section	.nv.constant0._Z21reference_gemm_kernelP13__nv_bfloat16PKS_S2_iii,"a",@progbits
	.sectionflags	@""
	.align	4
.nv.constant0._Z21reference_gemm_kernelP13__nv_bfloat16PKS_S2_iii:
	.zero		932


//--------------------- SYMBOLS --------------------------

	.type		.nv.reservedSmem.offset0,@object
	.size		.nv.reservedSmem.offset0,0x4
